	.headerflags	@"EF_CUDA_TEXMODE_UNIFIED EF_CUDA_64BIT_ADDRESS EF_CUDA_ACCELERATORS EF_CUDA_SM90 EF_CUDA_VIRTUAL_SM(EF_CUDA_SM90)"
	.elftype	@"ET_EXEC"


//--------------------- .nv.info                  --------------------------
	.section	.nv.info,"",@"SHT_CUDA_INFO"
	.align	4


	//----- nvinfo : EIATTR_REGCOUNT
	.align		4
        /*0000*/ 	.byte	0x04, 0x2f
        /*0002*/ 	.short	(.L_1 - .L_0)
	.align		4
.L_0:
        /*0004*/ 	.word	index@(triton_mm)
        /*0008*/ 	.word	0x00000030


	//----- nvinfo : EIATTR_MIN_STACK_SIZE
	.align		4
.L_1:
        /*000c*/ 	.byte	0x04, 0x12
        /*000e*/ 	.short	(.L_3 - .L_2)
	.align		4
.L_2:
        /*0010*/ 	.word	index@(triton_mm)
        /*0014*/ 	.word	0x00000000


	//----- nvinfo : EIATTR_FRAME_SIZE
	.align		4
.L_3:
        /*0018*/ 	.byte	0x04, 0x11
        /*001a*/ 	.short	(.L_5 - .L_4)
	.align		4
.L_4:
        /*001c*/ 	.word	index@(triton_mm)
        /*0020*/ 	.word	0x00000000


	//----- nvinfo : EIATTR_MIN_STACK_SIZE
	.align		4
.L_5:
        /*0024*/ 	.byte	0x04, 0x12
        /*0026*/ 	.short	(.L_7 - .L_6)
	.align		4
.L_6:
        /*0028*/ 	.word	index@(triton_mm)
        /*002c*/ 	.word	0x00000000
.L_7:


//--------------------- .nv.info.triton_mm        --------------------------
	.section	.nv.info.triton_mm,"",@"SHT_CUDA_INFO"
	.sectionflags	@""
	.align	4


	//----- nvinfo : EIATTR_CUDA_API_VERSION
	.align		4
        /*0000*/ 	.byte	0x04, 0x37
        /*0002*/ 	.short	(.L_9 - .L_8)
.L_8:
        /*0004*/ 	.word	0x0000007c


	//----- nvinfo : EIATTR_KPARAM_INFO
	.align		4
.L_9:
        /*0008*/ 	.byte	0x04, 0x17
        /*000a*/ 	.short	(.L_11 - .L_10)
.L_10:
        /*000c*/ 	.word	0x00000000
        /*0010*/ 	.short	0x0003
        /*0012*/ 	.short	0x0018
        /*0014*/ 	.byte	0x00, 0xf0, 0x11, 0x00


	//----- nvinfo : EIATTR_KPARAM_INFO
	.align		4
.L_11:
        /*0018*/ 	.byte	0x04, 0x17
        /*001a*/ 	.short	(.L_13 - .L_12)
.L_12:
        /*001c*/ 	.word	0x00000000
        /*0020*/ 	.short	0x0002
        /*0022*/ 	.short	0x0010
        /*0024*/ 	.byte	0x00, 0xf0, 0x21, 0x00


	//----- nvinfo : EIATTR_KPARAM_INFO
	.align		4
.L_13:
        /*0028*/ 	.byte	0x04, 0x17
        /*002a*/ 	.short	(.L_15 - .L_14)
.L_14:
        /*002c*/ 	.word	0x00000000
        /*0030*/ 	.short	0x0001
        /*0032*/ 	.short	0x0008
        /*0034*/ 	.byte	0x00, 0xf0, 0x21, 0x00


	//----- nvinfo : EIATTR_KPARAM_INFO
	.align		4
.L_15:
        /*0038*/ 	.byte	0x04, 0x17
        /*003a*/ 	.short	(.L_17 - .L_16)
.L_16:
        /*003c*/ 	.word	0x00000000
        /*0040*/ 	.short	0x0000
        /*0042*/ 	.short	0x0000
        /*0044*/ 	.byte	0x00, 0xf0, 0x21, 0x00


	//----- nvinfo : EIATTR_SPARSE_MMA_MASK
	.align		4
.L_17:
        /*0048*/ 	.byte	0x03, 0x50
        /*004a*/ 	.short	0x0000


	//----- nvinfo : EIATTR_MAXREG_COUNT
	.align		4
        /*004c*/ 	.byte	0x03, 0x1b
        /*004e*/ 	.short	0x00ff


	//----- nvinfo : EIATTR_EXIT_INSTR_OFFSETS
	.align		4
        /*0050*/ 	.byte	0x04, 0x1c
        /*0052*/ 	.short	(.L_19 - .L_18)


	//   ....[0]....
.L_18:
        /*0054*/ 	.word	0x00000040


	//   ....[1]....
        /*0058*/ 	.word	0x00001af0


	//   ....[2]....
        /*005c*/ 	.word	0x00001b50


	//----- nvinfo : EIATTR_MAX_THREADS
	.align		4
.L_19:
        /*0060*/ 	.byte	0x04, 0x05
        /*0062*/ 	.short	(.L_21 - .L_20)
.L_20:
        /*0064*/ 	.word	0x00000100
        /*0068*/ 	.word	0x00000001
        /*006c*/ 	.word	0x00000001


	//----- nvinfo : EIATTR_CBANK_PARAM_SIZE
	.align		4
.L_21:
        /*0070*/ 	.byte	0x03, 0x19
        /*0072*/ 	.short	0x001c


	//----- nvinfo : EIATTR_PARAM_CBANK
	.align		4
        /*0074*/ 	.byte	0x04, 0x0a
        /*0076*/ 	.short	(.L_23 - .L_22)
	.align		4
.L_22:
        /*0078*/ 	.word	index@(.nv.constant0.triton_mm)
        /*007c*/ 	.short	0x0210
        /*007e*/ 	.short	0x001c


	//----- nvinfo : EIATTR_SW_WAR
	.align		4
.L_23:
        /*0080*/ 	.byte	0x04, 0x36
        /*0082*/ 	.short	(.L_25 - .L_24)
.L_24:
        /*0084*/ 	.word	0x00000008
.L_25:


//--------------------- .nv.callgraph             --------------------------
	.section	.nv.callgraph,"",@"SHT_CUDA_CALLGRAPH"
	.align	4
	.sectionentsize	8
	.align		4
        /*0000*/ 	.word	0x00000000
	.align		4
        /*0004*/ 	.word	0xffffffff
	.align		4
        /*0008*/ 	.word	0x00000000
	.align		4
        /*000c*/ 	.word	0xfffffffe
	.align		4
        /*0010*/ 	.word	0x00000000
	.align		4
        /*0014*/ 	.word	0xfffffffd
	.align		4
        /*0018*/ 	.word	0x00000000
	.align		4
        /*001c*/ 	.word	0xfffffffc


//--------------------- .text.triton_mm           --------------------------
	.section	.text.triton_mm,"ax",@progbits
	.sectionflags	@"SHF_BARRIERS=1"
	.align	128
        .global         triton_mm
        .type           triton_mm,@function
        .size           triton_mm,(.L_x_2 - triton_mm)
        .other          triton_mm,@"STO_CUDA_ENTRY STV_DEFAULT"
triton_mm:
.text.triton_mm:
[----:B------:R-:W1:Y:S02]  /*0000*/  LDC R1, c[0x0][0x28] ;  /* 0x00000a00ff017b82 */ /* 0x000e640000000800 */
[----:B------:R-:W2:Y:S02]  /*0010*/  LDC R0, c[0x0][0x228] ;  /* 0x00008a00ff007b82 */ /* 0x000ea40000000800 */
[----:B--2---:R-:W-:-:S05]  /*0020*/  IMAD R2, R0, 0xc00, RZ ;  /* 0x00000c0000027824 */ /* 0x004fca00078e02ff */
[----:B------:R-:W-:-:S13]  /*0030*/  ISETP.NE.AND P0, PT, R2, RZ, PT ;  /* 0x000000ff0200720c */ /* 0x000fda0003f05270 */
[----:B------:R-:W-:Y:S05]  /*0040*/  @!P0 EXIT ;  /* 0x000000000000894d */ /* 0x000fea0003800000 */
[----:B------:R-:W2:Y:S01]  /*0050*/  S2R R12, SR_CTAID.X ;  /* 0x00000000000c7919 */ /* 0x000ea20000002500 */
[----:B------:R-:W-:Y:S01]  /*0060*/  VIADD R2, R0, 0x1f ;  /* 0x0000001f00027836 */ /* 0x000fe20000000000 */
[----:B------:R-:W3:Y:S01]  /*0070*/  S2UR UR5, SR_CgaCtaId ;  /* 0x00000000000579c3 */ /* 0x000ee20000008800 */
[----:B------:R-:W-:Y:S01]  /*0080*/  UMOV UR4, 0x400 ;  /* 0x0000040000047882 */ /* 0x000fe20000000000 */
[----:B------:R-:W-:Y:S01]  /*0090*/  ULDC.64 UR8, c[0x0][0x208] ;  /* 0x0000820000087ab9 */ /* 0x000fe20000000a00 */
[----:B------:R-:W-:Y:S01]  /*00a0*/  IMAD.MOV.U32 R38, RZ, RZ, 0x3 ;  /* 0x00000003ff267424 */ /* 0x000fe200078e00ff */
[----:B------:R-:W-:-:S04]  /*00b0*/  SHF.R.S32.HI R3, RZ, 0x1f, R2 ;  /* 0x0000001fff037819 */ /* 0x000fc80000011402 */
[----:B------:R-:W-:Y:S01]  /*00c0*/  LEA.HI R3, R3, R2, RZ, 0x5 ;  /* 0x0000000203037211 */ /* 0x000fe200078f28ff */
[----:B---3--:R-:W-:-:S03]  /*00d0*/  UPRMT UR5, UR5, 0x654, UR4 ;  /* 0x0000065405057896 */ /* 0x008fc60008000004 */
[----:B------:R-:W-:Y:S01]  /*00e0*/  UMOV UR4, URZ ;  /* 0x0000003f00047c82 */ /* 0x000fe20008000000 */
[----:B------:R-:W-:Y:S01]  /*00f0*/  UIADD3 UR6, UR5, 0x2000, URZ ;  /* 0x0000200005067890 */ /* 0x000fe2000fffe03f */
[C---:B--2---:R-:W-:Y:S01]  /*0100*/  IMAD.HI R4, R12.reuse, 0x2aaaaaab, RZ ;  /* 0x2aaaaaab0c047827 */ /* 0x044fe200078e02ff */
[----:B------:R-:W-:Y:S01]  /*0110*/  IABS R11, R12 ;  /* 0x0000000c000b7213 */ /* 0x000fe20000000000 */
[----:B------:R-:W-:Y:S01]  /*0120*/  UMOV UR7, UR5 ;  /* 0x0000000500077c82 */ /* 0x000fe20008000000 */
[----:B------:R-:W-:Y:S02]  /*0130*/  ISETP.GE.AND P1, PT, R12, RZ, PT ;  /* 0x000000ff0c00720c */ /* 0x000fe40003f26270 */
[----:B------:R-:W-:-:S04]  /*0140*/  SHF.R.U32.HI R5, RZ, 0x1f, R4 ;  /* 0x0000001fff057819 */ /* 0x000fc80000011604 */
[----:B------:R-:W-:-:S05]  /*0150*/  LEA.HI.SX32 R5, R4, R5, 0x1a ;  /* 0x0000000504057211 */ /* 0x000fca00078fd2ff */
[----:B------:R-:W-:-:S05]  /*0160*/  IMAD.SHL.U32 R8, R5, 0x8, RZ ;  /* 0x0000000805087824 */ /* 0x000fca00078e00ff */
[----:B------:R-:W-:-:S04]  /*0170*/  LEA.HI.SX32 R3, R3, -R8, 0x1b ;  /* 0x8000000803037211 */ /* 0x000fc800078fdaff */
[----:B------:R-:W-:-:S04]  /*0180*/  VIMNMX R4, R3, 0x8, PT ;  /* 0x0000000803047848 */ /* 0x000fc80003fe0100 */
[-C--:B------:R-:W-:Y:S02]  /*0190*/  IABS R7, R4.reuse ;  /* 0x0000000400077213 */ /* 0x080fe40000000000 */
[----:B------:R-:W-:Y:S02]  /*01a0*/  IABS R13, R4 ;  /* 0x00000004000d7213 */ /* 0x000fe40000000000 */
[----:B------:R-:W2:Y:S03]  /*01b0*/  I2F.RP R6, R7 ;  /* 0x0000000700067306 */ /* 0x000ea60000209400 */
[----:B------:R-:W-:Y:S02]  /*01c0*/  IMAD.MOV R15, RZ, RZ, -R13 ;  /* 0x000000ffff0f7224 */ /* 0x000fe400078e0a0d */
[----:B------:R-:W-:-:S05]  /*01d0*/  IMAD R13, R5, -0x180, R12 ;  /* 0xfffffe80050d7824 */ /* 0x000fca00078e020c */
[----:B------:R-:W-:Y:S01]  /*01e0*/  IABS R12, R13 ;  /* 0x0000000d000c7213 */ /* 0x000fe20000000000 */
[----:B--2---:R-:W2:Y:S02]  /*01f0*/  MUFU.RCP R6, R6 ;  /* 0x0000000600067308 */ /* 0x004ea40000001000 */
[----:B--2---:R-:W-:Y:S01]  /*0200*/  VIADD R2, R6, 0xffffffe ;  /* 0x0ffffffe06027836 */ /* 0x004fe20000000000 */
[----:B------:R-:W-:-:S05]  /*0210*/  IABS R6, R0 ;  /* 0x0000000000067213 */ /* 0x000fca0000000000 */
[----:B------:R2:W3:Y:S02]  /*0220*/  F2I.FTZ.U32.TRUNC.NTZ R3, R2 ;  /* 0x0000000200037305 */ /* 0x0004e4000021f000 */
[----:B--2---:R-:W-:Y:S02]  /*0230*/  IMAD.MOV.U32 R2, RZ, RZ, RZ ;  /* 0x000000ffff027224 */ /* 0x004fe400078e00ff */
[----:B---3--:R-:W-:-:S04]  /*0240*/  IMAD.MOV R10, RZ, RZ, -R3 ;  /* 0x000000ffff0a7224 */ /* 0x008fc800078e0a03 */
[----:B------:R-:W-:Y:S02]  /*0250*/  IMAD R9, R10, R7, RZ ;  /* 0x000000070a097224 */ /* 0x000fe400078e02ff */
[----:B------:R-:W-:Y:S02]  /*0260*/  IMAD.MOV.U32 R10, RZ, RZ, R11 ;  /* 0x000000ffff0a7224 */ /* 0x000fe400078e000b */
[----:B------:R-:W-:Y:S01]  /*0270*/  IMAD.HI.U32 R3, R3, R9, R2 ;  /* 0x0000000903037227 */ /* 0x000fe200078e0002 */
[----:B------:R-:W2:Y:S05]  /*0280*/  I2F.RP R11, R6 ;  /* 0x00000006000b7306 */ /* 0x000eaa0000209400 */
[----:B------:R-:W-:-:S04]  /*0290*/  IMAD.HI.U32 R2, R3, R10, RZ ;  /* 0x0000000a03027227 */ /* 0x000fc800078e00ff */
[----:B------:R-:W-:Y:S02]  /*02a0*/  IMAD R10, R2, R15, R10 ;  /* 0x0000000f020a7224 */ /* 0x000fe400078e020a */
[----:B------:R-:W3:Y:S03]  /*02b0*/  S2R R2, SR_TID.X ;  /* 0x0000000000027919 */ /* 0x000ee60000002100 */
[----:B------:R-:W-:Y:S01]  /*02c0*/  ISETP.GT.U32.AND P0, PT, R7, R10, PT ;  /* 0x0000000a0700720c */ /* 0x000fe20003f04070 */
[----:B--2---:R-:W2:-:S12]  /*02d0*/  MUFU.RCP R11, R11 ;  /* 0x0000000b000b7308 */ /* 0x004e980000001000 */
[----:B------:R-:W-:Y:S02]  /*02e0*/  @!P0 IMAD.IADD R10, R10, 0x1, -R7 ;  /* 0x000000010a0a8824 */ /* 0x000fe400078e0a07 */
[----:B--2---:R-:W-:Y:S01]  /*02f0*/  VIADD R9, R11, 0xffffffe ;  /* 0x0ffffffe0b097836 */ /* 0x004fe20000000000 */
[----:B------:R-:W-:Y:S02]  /*0300*/  LOP3.LUT R11, RZ, R4, RZ, 0x33, !PT ;  /* 0x00000004ff0b7212 */ /* 0x000fe400078e33ff */
[----:B------:R-:W-:-:S03]  /*0310*/  ISETP.GT.U32.AND P0, PT, R7, R10, PT ;  /* 0x0000000a0700720c */ /* 0x000fc60003f04070 */
[----:B------:R-:W2:Y:S01]  /*0320*/  F2I.FTZ.U32.TRUNC.NTZ R9, R9 ;  /* 0x0000000900097305 */ /* 0x000ea2000021f000 */
[----:B---3--:R-:W-:Y:S01]  /*0330*/  IMAD.SHL.U32 R16, R2, 0x4, RZ ;  /* 0x0000000402107824 */ /* 0x008fe200078e00ff */
[----:B------:R-:W-:-:S08]  /*0340*/  SHF.R.U32.HI R17, RZ, 0x1, R2 ;  /* 0x00000001ff117819 */ /* 0x000fd00000011602 */
[----:B------:R-:W-:Y:S01]  /*0350*/  @!P0 IMAD.IADD R10, R10, 0x1, -R7 ;  /* 0x000000010a0a8824 */ /* 0x000fe200078e0a07 */
[----:B------:R-:W-:Y:S02]  /*0360*/  ISETP.NE.AND P0, PT, R4, RZ, PT ;  /* 0x000000ff0400720c */ /* 0x000fe40003f05270 */
[----:B------:R-:W-:Y:S01]  /*0370*/  LOP3.LUT R4, R13, R4, RZ, 0x3c, !PT ;  /* 0x000000040d047212 */ /* 0x000fe200078e3cff */
[----:B------:R-:W-:Y:S01]  /*0380*/  @!P1 IMAD.MOV R10, RZ, RZ, -R10 ;  /* 0x000000ffff0a9224 */ /* 0x000fe200078e0a0a */
[----:B------:R-:W-:Y:S02]  /*0390*/  LOP3.LUT R19, R16, 0x18, R17, 0x48, !PT ;  /* 0x0000001810137812 */ /* 0x000fe400078e4811 */
[----:B------:R-:W-:Y:S02]  /*03a0*/  ISETP.GE.AND P1, PT, R4, RZ, PT ;  /* 0x000000ff0400720c */ /* 0x000fe40003f26270 */
[----:B------:R-:W-:Y:S01]  /*03b0*/  SEL R5, R11, R10, !P0 ;  /* 0x0000000a0b057207 */ /* 0x000fe20004000000 */
[----:B------:R-:W-:Y:S01]  /*03c0*/  IMAD.HI.U32 R10, R3, R12, RZ ;  /* 0x0000000c030a7227 */ /* 0x000fe200078e00ff */
[----:B------:R-:W-:-:S02]  /*03d0*/  SHF.R.U32.HI R3, RZ, 0x3, R2 ;  /* 0x00000003ff037819 */ /* 0x000fc40000011602 */
[----:B------:R-:W-:Y:S01]  /*03e0*/  LOP3.LUT R17, R16, 0x1c, RZ, 0xc0, !PT ;  /* 0x0000001c10117812 */ /* 0x000fe200078ec0ff */
[----:B------:R-:W-:Y:S01]  /*03f0*/  IMAD.IADD R8, R8, 0x1, R5 ;  /* 0x0000000108087824 */ /* 0x000fe200078e0205 */
[----:B------:R-:W-:Y:S01]  /*0400*/  SGXT.U32 R5, R3, 0x5 ;  /* 0x000000050305781a */ /* 0x000fe20000000000 */
[----:B------:R-:W-:Y:S01]  /*0410*/  IMAD R12, R10, R15, R12 ;  /* 0x0000000f0a0c7224 */ /* 0x000fe200078e020c */
[----:B------:R-:W-:Y:S01]  /*0420*/  LOP3.LUT R16, R19, 0x4, R16, 0xf8, !PT ;  /* 0x0000000413107812 */ /* 0x000fe200078ef810 */
[----:B------:R-:W-:Y:S01]  /*0430*/  IMAD.SHL.U32 R8, R8, 0x20, RZ ;  /* 0x0000002008087824 */ /* 0x000fe200078e00ff */
[----:B------:R-:W-:Y:S01]  /*0440*/  LOP3.LUT R33, R2, 0x1f, RZ, 0xc0, !PT ;  /* 0x0000001f02217812 */ /* 0x000fe200078ec0ff */
[----:B--2---:R-:W-:Y:S01]  /*0450*/  IMAD.MOV R15, RZ, RZ, -R9 ;  /* 0x000000ffff0f7224 */ /* 0x004fe200078e0a09 */
[----:B------:R-:W-:Y:S01]  /*0460*/  ISETP.GT.U32.AND P3, PT, R7, R12, PT ;  /* 0x0000000c0700720c */ /* 0x000fe20003f64070 */
[----:B------:R-:W-:Y:S01]  /*0470*/  IMAD R16, R5, 0x20, R16 ;  /* 0x0000002005107824 */ /* 0x000fe200078e0210 */
[----:B------:R-:W-:Y:S01]  /*0480*/  LOP3.LUT R3, R8, R5, RZ, 0xfc, !PT ;  /* 0x0000000508037212 */ /* 0x000fe200078efcff */
[----:B------:R-:W-:Y:S01]  /*0490*/  IMAD R15, R15, R6, RZ ;  /* 0x000000060f0f7224 */ /* 0x000fe200078e02ff */
[----:B------:R-:W-:Y:S01]  /*04a0*/  SHF.R.U32.HI R28, RZ, 0x3, R2 ;  /* 0x00000003ff1c7819 */ /* 0x000fe20000011602 */
[----:B------:R-:W-:Y:S01]  /*04b0*/  IMAD.MOV.U32 R8, RZ, RZ, RZ ;  /* 0x000000ffff087224 */ /* 0x000fe200078e00ff */
[----:B------:R-:W-:-:S02]  /*04c0*/  IABS R14, R3 ;  /* 0x00000003000e7213 */ /* 0x000fc40000000000 */
[----:B------:R-:W-:Y:S01]  /*04d0*/  LEA R31, R16, UR5, 0x1 ;  /* 0x00000005101f7c11 */ /* 0x000fe2000f8e08ff */
[----:B------:R-:W-:Y:S01]  /*04e0*/  IMAD.HI.U32 R8, R9, R15, R8 ;  /* 0x0000000f09087227 */ /* 0x000fe200078e0008 */
[--C-:B------:R-:W-:Y:S02]  /*04f0*/  SHF.R.U32.HI R26, RZ, 0x2, R2.reuse ;  /* 0x00000002ff1a7819 */ /* 0x100fe40000011602 */
[----:B------:R-:W-:Y:S01]  /*0500*/  SHF.R.U32.HI R20, RZ, 0x1, R2 ;  /* 0x00000001ff147819 */ /* 0x000fe20000011602 */
[----:B------:R-:W-:Y:S01]  /*0510*/  IMAD.MOV.U32 R9, RZ, RZ, R14 ;  /* 0x000000ffff097224 */ /* 0x000fe200078e000e */
[----:B------:R-:W-:Y:S01]  /*0520*/  LOP3.LUT R28, R28, 0x10, RZ, 0xc0, !PT ;  /* 0x000000101c1c7812 */ /* 0x000fe200078ec0ff */
[----:B------:R-:W-:Y:S01]  /*0530*/  @!P3 IMAD.IADD R12, R12, 0x1, -R7 ;  /* 0x000000010c0cb824 */ /* 0x000fe200078e0a07 */
[----:B------:R-:W-:Y:S01]  /*0540*/  LOP3.LUT R26, R26, 0x18, RZ, 0xc0, !PT ;  /* 0x000000181a1a7812 */ /* 0x000fe200078ec0ff */
[----:B------:R-:W-:Y:S01]  /*0550*/  IMAD.HI.U32 R8, R8, R9, RZ ;  /* 0x0000000908087227 */ /* 0x000fe200078e00ff */
[----:B------:R-:W-:-:S02]  /*0560*/  SGXT.U32 R20, R20, 0x2 ;  /* 0x000000021414781a */ /* 0x000fc40000000000 */
[----:B------:R-:W-:Y:S01]  /*0570*/  ISETP.GE.U32.AND P2, PT, R12, R7, PT ;  /* 0x000000070c00720c */ /* 0x000fe20003f46070 */
[----:B------:R-:W-:Y:S01]  /*0580*/  IMAD.MOV R8, RZ, RZ, -R8 ;  /* 0x000000ffff087224 */ /* 0x000fe200078e0a08 */
[--C-:B------:R-:W-:Y:S01]  /*0590*/  SHF.R.U32.HI R7, RZ, 0x2, R2.reuse ;  /* 0x00000002ff077819 */ /* 0x100fe20000011602 */
[----:B------:R-:W-:Y:S01]  /*05a0*/  @!P3 VIADD R10, R10, 0x1 ;  /* 0x000000010a0ab836 */ /* 0x000fe20000000000 */
[----:B------:R-:W-:Y:S01]  /*05b0*/  LOP3.LUT R30, R2, 0x7, RZ, 0xc0, !PT ;  /* 0x00000007021e7812 */ /* 0x000fe200078ec0ff */
[C---:B------:R-:W-:Y:S01]  /*05c0*/  IMAD R13, R6.reuse, R8, R9 ;  /* 0x00000008060d7224 */ /* 0x040fe200078e0209 */
[----:B------:R-:W-:Y:S01]  /*05d0*/  SGXT.U32 R7, R7, 0x6 ;  /* 0x000000060707781a */ /* 0x000fe20000000000 */
[----:B------:R-:W2:Y:S01]  /*05e0*/  LDC.64 R8, c[0x0][0x218] ;  /* 0x00008600ff087b82 */ /* 0x000ea20000000a00 */
[----:B------:R-:W-:Y:S02]  /*05f0*/  SHF.R.U32.HI R29, RZ, 0x3, R2 ;  /* 0x00000003ff1d7819 */ /* 0x000fe40000011602 */
[----:B------:R-:W-:-:S02]  /*0600*/  ISETP.GT.U32.AND P3, PT, R6, R13, PT ;  /* 0x0000000d0600720c */ /* 0x000fc40003f64070 */
[----:B------:R-:W-:Y:S01]  /*0610*/  SGXT.U32 R29, R29, 0x2 ;  /* 0x000000021d1d781a */ /* 0x000fe20000000000 */
[----:B------:R-:W-:Y:S01]  /*0620*/  @P2 VIADD R10, R10, 0x1 ;  /* 0x000000010a0a2836 */ /* 0x000fe20000000000 */
[----:B------:R-:W-:Y:S02]  /*0630*/  ISETP.GE.AND P2, PT, R3, RZ, PT ;  /* 0x000000ff0300720c */ /* 0x000fe40003f46270 */
[----:B------:R-:W-:Y:S01]  /*0640*/  LOP3.LUT R21, R20, 0x2, R29, 0x1e, !PT ;  /* 0x0000000214157812 */ /* 0x000fe200078e1e1d */
[----:B------:R-:W-:Y:S01]  /*0650*/  @!P1 IMAD.MOV R10, RZ, RZ, -R10 ;  /* 0x000000ffff0a9224 */ /* 0x000fe200078e0a0a */
[----:B------:R-:W-:-:S03]  /*0660*/  SHF.R.U32.HI R32, RZ, 0x5, R2 ;  /* 0x00000005ff207819 */ /* 0x000fc60000011602 */
[----:B------:R-:W-:Y:S01]  /*0670*/  IMAD.SHL.U32 R23, R21, 0x8, RZ ;  /* 0x0000000815177824 */ /* 0x000fe200078e00ff */
[----:B------:R-:W-:Y:S01]  /*0680*/  SEL R4, R11, R10, !P0 ;  /* 0x0000000a0b047207 */ /* 0x000fe20004000000 */
[----:B------:R-:W-:Y:S01]  /*0690*/  @!P3 IMAD.IADD R13, R13, 0x1, -R6 ;  /* 0x000000010d0db824 */ /* 0x000fe200078e0a06 */
[----:B------:R-:W3:Y:S01]  /*06a0*/  LDC.64 R10, c[0x0][0x210] ;  /* 0x00008400ff0a7b82 */ /* 0x000ee20000000a00 */
[----:B------:R-:W-:Y:S02]  /*06b0*/  ISETP.NE.AND P0, PT, R0, RZ, PT ;  /* 0x000000ff0000720c */ /* 0x000fe40003f05270 */
[----:B------:R-:W-:Y:S01]  /*06c0*/  IMAD.SHL.U32 R4, R4, 0x40, RZ ;  /* 0x0000004004047824 */ /* 0x000fe200078e00ff */
[----:B------:R-:W-:-:S04]  /*06d0*/  ISETP.GT.U32.AND P1, PT, R6, R13, PT ;  /* 0x0000000d0600720c */ /* 0x000fc80003f24070 */
[----:B------:R-:W-:-:S05]  /*06e0*/  LOP3.LUT R18, R4, R7, RZ, 0xfc, !PT ;  /* 0x0000000704127212 */ /* 0x000fca00078efcff */
[----:B------:R-:W-:-:S04]  /*06f0*/  IMAD.HI R14, R18, 0x2aaaaaab, RZ ;  /* 0x2aaaaaab120e7827 */ /* 0x000fc800078e02ff */
[----:B------:R-:W-:Y:S01]  /*0700*/  @!P1 IMAD.IADD R13, R13, 0x1, -R6 ;  /* 0x000000010d0d9824 */ /* 0x000fe200078e0a06 */
[----:B------:R-:W-:-:S03]  /*0710*/  SHF.R.U32.HI R15, RZ, 0x1f, R14 ;  /* 0x0000001fff0f7819 */ /* 0x000fc6000001160e */
[----:B------:R-:W-:Y:S01]  /*0720*/  IMAD.MOV.U32 R12, RZ, RZ, R13 ;  /* 0x000000ffff0c7224 */ /* 0x000fe200078e000d */
[----:B------:R-:W-:Y:S01]  /*0730*/  LEA.HI R15, R14, R15, RZ, 0x17 ;  /* 0x0000000f0e0f7211 */ /* 0x000fe200078fb8ff */
[----:B------:R-:W-:Y:S02]  /*0740*/  IMAD.SHL.U32 R13, R2, 0x8, RZ ;  /* 0x00000008020d7824 */ /* 0x000fe400078e00ff */
[----:B------:R-:W-:Y:S01]  /*0750*/  @!P2 IMAD.MOV R12, RZ, RZ, -R12 ;  /* 0x000000ffff0ca224 */ /* 0x000fe200078e0a0c */
[----:B------:R-:W-:Y:S01]  /*0760*/  @!P0 LOP3.LUT R12, RZ, R0, RZ, 0x33, !PT ;  /* 0x00000000ff0c8212 */ /* 0x000fe200078e33ff */
[----:B------:R-:W-:Y:S01]  /*0770*/  IMAD R15, R15, -0xc00, R18 ;  /* 0xfffff4000f0f7824 */ /* 0x000fe200078e0212 */
[----:B------:R-:W-:Y:S02]  /*0780*/  LOP3.LUT R14, R13, 0x18, R2, 0x48, !PT ;  /* 0x000000180d0e7812 */ /* 0x000fe400078e4802 */
[----:B------:R-:W-:Y:S01]  /*0790*/  LOP3.LUT R6, R13, 0x18, RZ, 0xc0, !PT ;  /* 0x000000180d067812 */ /* 0x000fe200078ec0ff */
[----:B------:R-:W-:-:S02]  /*07a0*/  IMAD R17, R12, 0x3000, R17 ;  /* 0x000030000c117824 */ /* 0x000fc400078e0211 */
[----:B------:R-:W-:Y:S01]  /*07b0*/  IMAD R14, R7, 0x20, R14 ;  /* 0x00000020070e7824 */ /* 0x000fe200078e020e */
[----:B------:R-:W-:Y:S01]  /*07c0*/  SHF.R.U32.HI R7, RZ, 0x4, R2 ;  /* 0x00000004ff077819 */ /* 0x000fe20000011602 */
[----:B------:R-:W-:Y:S01]  /*07d0*/  IMAD R15, R15, 0x3000, R6 ;  /* 0x000030000f0f7824 */ /* 0x000fe200078e0206 */
[----:B------:R-:W-:Y:S01]  /*07e0*/  SHF.R.U32.HI R6, RZ, 0x3, R33 ;  /* 0x00000003ff067819 */ /* 0x000fe20000011621 */
[----:B---3--:R-:W-:Y:S01]  /*07f0*/  IMAD.WIDE R10, R17, 0x2, R10 ;  /* 0x00000002110a7825 */ /* 0x008fe200078e020a */
[----:B------:R-:W-:Y:S02]  /*0800*/  LEA R5, R14, UR5, 0x1 ;  /* 0x000000050e057c11 */ /* 0x000fe4000f8e08ff */
[----:B------:R-:W-:Y:S01]  /*0810*/  SGXT.U32 R6, R6, 0x1 ;  /* 0x000000010606781a */ /* 0x000fe20000000000 */
[----:B--2---:R-:W-:Y:S01]  /*0820*/  IMAD.WIDE R8, R15, 0x2, R8 ;  /* 0x000000020f087825 */ /* 0x004fe200078e0208 */
[----:B------:R-:W-:Y:S01]  /*0830*/  @!PT LDS RZ, [RZ] ;  /* 0x00000000fffff984 */ /* 0x000fe20000000800 */
[----:B------:R-:W-:Y:S01]  /*0840*/  @!PT LDS RZ, [RZ] ;  /* 0x00000000fffff984 */ /* 0x000fe20000000800 */
[----:B------:R-:W-:Y:S01]  /*0850*/  @!PT LDS RZ, [RZ] ;  /* 0x00000000fffff984 */ /* 0x000fe20000000800 */
[----:B------:R-:W-:Y:S01]  /*0860*/  LDGSTS.E.64 [R31], desc[UR8][R10.64] ;  /* 0x000000000a1f7fae */ /* 0x000fe2000b921a48 */
[----:B------:R-:W-:-:S02]  /*0870*/  SGXT.U32 R7, R7, 0x1 ;  /* 0x000000010707781a */ /* 0x000fc40000000000 */
[C---:B------:R-:W-:Y:S01]  /*0880*/  IMAD.SHL.U32 R13, R6.reuse, 0x8, RZ ;  /* 0x00000008060d7824 */ /* 0x040fe200078e00ff */
[----:B------:R-:W0:Y:S01]  /*0890*/  LDGDEPBAR ;  /* 0x00000000000079af */ /* 0x000e220000000000 */
[-C--:B------:R-:W-:Y:S01]  /*08a0*/  LOP3.LUT R6, R6, R20.reuse, RZ, 0x3c, !PT ;  /* 0x0000001406067212 */ /* 0x080fe200078e3cff */
[C---:B------:R-:W-:Y:S01]  /*08b0*/  IMAD R15, R7.reuse, 0x20, R26 ;  /* 0x00000020070f7824 */ /* 0x040fe200078e021a */
[----:B------:R-:W-:Y:S01]  /*08c0*/  LOP3.LUT R12, R7, R20, RZ, 0x3c, !PT ;  /* 0x00000014070c7212 */ /* 0x000fe200078e3cff */
[----:B------:R-:W-:Y:S01]  /*08d0*/  LDGSTS.E.BYPASS.128 [R5+0x2000], desc[UR8][R8.64] ;  /* 0x0200000008057fae */ /* 0x000fe2000b901c48 */
[----:B------:R-:W-:Y:S01]  /*08e0*/  LOP3.LUT R13, R13, R28, RZ, 0xfc, !PT ;  /* 0x0000001c0d0d7212 */ /* 0x000fe200078efcff */
[----:B------:R-:W-:Y:S01]  /*08f0*/  IMAD.IADD R15, R30, 0x1, R15 ;  /* 0x000000011e0f7824 */ /* 0x000fe200078e020f */
[----:B------:R-:W-:Y:S01]  /*0900*/  LOP3.LUT R7, R20, 0x2, R7, 0x1e, !PT ;  /* 0x0000000214077812 */ /* 0x000fe200078e1e07 */
[----:B------:R-:W0:Y:S01]  /*0910*/  LDGDEPBAR ;  /* 0x00000000000079af */ /* 0x000e220000000000 */
[----:B------:R-:W-:Y:S01]  /*0920*/  LOP3.LUT R13, R13, 0x7, R2, 0xf8, !PT ;  /* 0x000000070d0d7812 */ /* 0x000fe200078ef802 */
[----:B------:R-:W-:Y:S01]  /*0930*/  IMAD.SHL.U32 R25, R6, 0x8, RZ ;  /* 0x0000000806197824 */ /* 0x000fe200078e00ff */
[----:B------:R-:W-:Y:S01]  /*0940*/  BAR.SYNC.DEFER_BLOCKING 0x0 ;  /* 0x0000000000007b1d */ /* 0x000fe20000010000 */
[----:B------:R-:W-:Y:S01]  /*0950*/  IMAD.SHL.U32 R27, R12, 0x8, RZ ;  /* 0x000000080c1b7824 */ /* 0x000fe200078e00ff */
[----:B------:R-:W-:Y:S01]  /*0960*/  IADD3 R34, P1, R10, 0x100, RZ ;  /* 0x000001000a227810 */ /* 0x000fe20007f3e0ff */
[----:B------:R-:W-:Y:S01]  /*0970*/  IMAD.SHL.U32 R6, R15, 0x20, RZ ;  /* 0x000000200f067824 */ /* 0x000fe200078e00ff */
[----:B------:R-:W-:Y:S01]  /*0980*/  IADD3 R36, P0, R8, 0x100, RZ ;  /* 0x0000010008247810 */ /* 0x000fe20007f1e0ff */
[----:B------:R-:W-:-:S02]  /*0990*/  IMAD.SHL.U32 R24, R13, 0x20, RZ ;  /* 0x000000200d187824 */ /* 0x000fc400078e00ff */
[----:B------:R-:W-:Y:S01]  /*09a0*/  IMAD.SHL.U32 R21, R7, 0x8, RZ ;  /* 0x0000000807157824 */ /* 0x000fe200078e00ff */
[----:B------:R-:W-:Y:S01]  /*09b0*/  LOP3.LUT R25, R6, R25, RZ, 0xfc, !PT ;  /* 0x0000001906197212 */ /* 0x000fe200078efcff */
[----:B------:R-:W-:Y:S01]  /*09c0*/  IMAD.X R35, RZ, RZ, R11, P1 ;  /* 0x000000ffff237224 */ /* 0x000fe200008e060b */
[----:B------:R-:W-:Y:S01]  /*09d0*/  LOP3.LUT R27, R24, R27, RZ, 0xfc, !PT ;  /* 0x0000001b181b7212 */ /* 0x000fe200078efcff */
[----:B------:R-:W-:Y:S01]  /*09e0*/  IMAD.X R37, RZ, RZ, R9, P0 ;  /* 0x000000ffff257224 */ /* 0x000fe200000e0609 */
[----:B------:R-:W-:Y:S02]  /*09f0*/  LEA R12, R25, UR5, 0x1 ;  /* 0x00000005190c7c11 */ /* 0x000fe4000f8e08ff */
[----:B------:R-:W-:Y:S02]  /*0a00*/  LEA R16, R27, UR5, 0x1 ;  /* 0x000000051b107c11 */ /* 0x000fe4000f8e08ff */
[----:B------:R-:W-:Y:S01]  /*0a10*/  LOP3.LUT R7, R6, R23, RZ, 0xfc, !PT ;  /* 0x0000001706077212 */ /* 0x000fe200078efcff */
[----:B------:R-:W-:Y:S01]  /*0a20*/  IMAD.MOV.U32 R6, RZ, RZ, -0x20 ;  /* 0xffffffe0ff067424 */ /* 0x000fe200078e00ff */
[----:B------:R-:W-:-:S02]  /*0a30*/  LOP3.LUT R24, R24, R21, RZ, 0xfc, !PT ;  /* 0x0000001518187212 */ /* 0x000fc400078efcff */
[----:B------:R-:W-:Y:S02]  /*0a40*/  CS2R R20, SRZ ;  /* 0x0000000000147805 */ /* 0x000fe4000001ff00 */
[----:B------:R-:W-:Y:S01]  /*0a50*/  CS2R R22, SRZ ;  /* 0x0000000000167805 */ /* 0x000fe2000001ff00 */
[----:B------:R-:W-:Y:S01]  /*0a60*/  @!PT LDS RZ, [RZ] ;  /* 0x00000000fffff984 */ /* 0x000fe20000000800 */
[----:B------:R-:W-:Y:S01]  /*0a70*/  @!PT LDS RZ, [RZ] ;  /* 0x00000000fffff984 */ /* 0x000fe20000000800 */
[----:B------:R-:W-:Y:S01]  /*0a80*/  @!PT LDS RZ, [RZ] ;  /* 0x00000000fffff984 */ /* 0x000fe20000000800 */
[----:B------:R-:W-:Y:S04]  /*0a90*/  LDGSTS.E.64 [R31+0x800], desc[UR8][R10.64+0x40] ;  /* 0x008000400a1f7fae */ /* 0x000fe8000b921a48 */
[----:B------:R-:W0:Y:S04]  /*0aa0*/  LDGDEPBAR ;  /* 0x00000000000079af */ /* 0x000e280000000000 */
[----:B------:R-:W-:Y:S04]  /*0ab0*/  LDGSTS.E.BYPASS.128 [R5+0x3000], desc[UR8][R8.64+0x40] ;  /* 0x0300004008057fae */ /* 0x000fe8000b901c48 */
[----:B------:R-:W0:Y:S01]  /*0ac0*/  LDGDEPBAR ;  /* 0x00000000000079af */ /* 0x000e220000000000 */
[----:B------:R-:W-:Y:S06]  /*0ad0*/  BAR.SYNC.DEFER_BLOCKING 0x0 ;  /* 0x0000000000007b1d */ /* 0x000fec0000010000 */
        /* <DEDUP_REMOVED lines=11> */
[----:B------:R2:W-:Y:S04]  /*0b90*/  LDGSTS.E.64 [R31+0x1800], desc[UR8][R10.64+0xc0] ;  /* 0x018000c00a1f7fae */ /* 0x0005e8000b921a48 */
[----:B------:R-:W0:Y:S04]  /*0ba0*/  LDGDEPBAR ;  /* 0x00000000000079af */ /* 0x000e280000000000 */
[----:B------:R3:W-:Y:S04]  /*0bb0*/  LDGSTS.E.BYPASS.128 [R5+0x5000], desc[UR8][R8.64+0xc0] ;  /* 0x050000c008057fae */ /* 0x0007e8000b901c48 */
[----:B------:R-:W0:Y:S01]  /*0bc0*/  LDGDEPBAR ;  /* 0x00000000000079af */ /* 0x000e220000000000 */
[----:B--2---:R-:W-:-:S02]  /*0bd0*/  CS2R R10, SRZ ;  /* 0x00000000000a7805 */ /* 0x004fc4000001ff00 */
[----:B---3--:R-:W-:Y:S01]  /*0be0*/  CS2R R8, SRZ ;  /* 0x0000000000087805 */ /* 0x008fe2000001ff00 */
[----:B------:R-:W-:-:S04]  /*0bf0*/  DEPBAR.LE SB0, 0x6 ;  /* 0x000081800000791a */ /* 0x000fc80000000000 */
[----:B------:R-:W-:Y:S06]  /*0c00*/  BAR.SYNC.DEFER_BLOCKING 0x0 ;  /* 0x0000000000007b1d */ /* 0x000fec0000010000 */
[----:B------:R-:W2:Y:S04]  /*0c10*/  LDSM.16.M88.4 R16, [R16] ;  /* 0x000000001010783b */ /* 0x000ea80000000200 */
[----:B------:R-:W3:Y:S02]  /*0c20*/  LDSM.16.M88.4 R12, [R12+0x2000] ;  /* 0x002000000c0c783b */ /* 0x000ee40000000200 */
.L_x_0:
[----:B------:R-:W-:Y:S01]  /*0c30*/  LEA R41, R24, UR7, 0x1 ;  /* 0x0000000718297c11 */ /* 0x000fe2000f8e08ff */
[----:B-123--:R-:W-:Y:S01]  /*0c40*/  HMMA.16816.F32.BF16 R8, R16, R12, R8 ;  /* 0x0000000c1008723c */ /* 0x00efe20000041808 */
[----:B------:R-:W-:Y:S01]  /*0c50*/  LEA R39, R7, UR6, 0x1 ;  /* 0x0000000607277c11 */ /* 0x000fe2000f8e08ff */
[----:B------:R-:W-:Y:S01]  /*0c60*/  VIADD R38, R38, 0x1 ;  /* 0x0000000126267836 */ /* 0x000fe20000000000 */
[----:B------:R-:W-:Y:S01]  /*0c70*/  UIADD3 UR4, UR4, 0x1, URZ ;  /* 0x0000000104047890 */ /* 0x000fe2000fffe03f */
[----:B------:R-:W-:Y:S02]  /*0c80*/  VIADD R40, R6, 0x20 ;  /* 0x0000002006287836 */ /* 0x000fe40000000000 */
[----:B------:R-:W-:Y:S01]  /*0c90*/  HMMA.16816.F32.BF16 R12, R16, R14, R20 ;  /* 0x0000000e100c723c */ /* 0x000fe20000041814 */
[----:B------:R-:W-:Y:S01]  /*0ca0*/  LDSM.16.M88.4 R16, [R41] ;  /* 0x000000002910783b */ /* 0x000fe20000000200 */
[----:B------:R-:W-:Y:S01]  /*0cb0*/  ISETP.GE.AND P1, PT, R38, 0x4, PT ;  /* 0x000000042600780c */ /* 0x000fe20003f26270 */
[----:B------:R-:W-:Y:S01]  /*0cc0*/  UISETP.GE.AND UP0, UPT, UR4, 0x4, UPT ;  /* 0x000000040400788c */ /* 0x000fe2000bf06270 */
[----:B------:R-:W-:Y:S01]  /*0cd0*/  ISETP.GE.U32.AND P0, PT, R40, 0x2f80, PT ;  /* 0x00002f802800780c */ /* 0x000fe20003f06070 */
[----:B------:R1:W2:Y:S01]  /*0ce0*/  LDSM.16.M88.4 R20, [R39] ;  /* 0x000000002714783b */ /* 0x0002a20000000200 */
[----:B------:R-:W-:Y:S01]  /*0cf0*/  SEL R38, R38, RZ, !P1 ;  /* 0x000000ff26267207 */ /* 0x000fe20004800000 */
[----:B------:R-:W-:Y:S01]  /*0d00*/  USEL UR4, UR4, URZ, !UP0 ;  /* 0x0000003f04047287 */ /* 0x000fe2000c000000 */
[----:B------:R-:W-:-:S03]  /*0d10*/  VIADD R40, R6, 0x40 ;  /* 0x0000004006287836 */ /* 0x000fc60000000000 */
[C---:B------:R-:W-:Y:S01]  /*0d20*/  IMAD R43, R38.reuse, 0x800, R31 ;  /* 0x00000800262b7824 */ /* 0x040fe200078e021f */
[----:B------:R-:W-:Y:S01]  /*0d30*/  BAR.SYNC.DEFER_BLOCKING 0x0 ;  /* 0x0000000000007b1d */ /* 0x000fe20000010000 */
[C---:B------:R-:W-:Y:S01]  /*0d40*/  IMAD R45, R38.reuse, 0x1000, R5 ;  /* 0x00001000262d7824 */ /* 0x040fe200078e0205 */
[----:B------:R-:W-:Y:S01]  /*0d50*/  ULEA UR6, UR4, UR5, 0xb ;  /* 0x0000000504067291 */ /* 0x000fe2000f8e583f */
[----:B------:R-:W-:Y:S01]  /*0d60*/  VIADD R38, R38, 0x1 ;  /* 0x0000000126267836 */ /* 0x000fe20000000000 */
[----:B------:R-:W-:Y:S02]  /*0d70*/  ULEA UR7, UR4, UR5, 0xc ;  /* 0x0000000504077291 */ /* 0x000fe4000f8e603f */
[----:B------:R-:W-:Y:S02]  /*0d80*/  UIADD3 UR4, UR4, 0x1, URZ ;  /* 0x0000000104047890 */ /* 0x000fe4000fffe03f */
[----:B-1----:R-:W-:Y:S02]  /*0d90*/  LEA R39, R27, UR6, 0x1 ;  /* 0x000000061b277c11 */ /* 0x002fe4000f8e08ff */
[----:B------:R-:W-:Y:S01]  /*0da0*/  LEA R42, R25, UR7, 0x1 ;  /* 0x00000007192a7c11 */ /* 0x000fe2000f8e08ff */
[----:B------:R-:W-:Y:S01]  /*0db0*/  UISETP.GE.AND UP0, UPT, UR4, 0x4, UPT ;  /* 0x000000040400788c */ /* 0x000fe2000bf06270 */
[----:B------:R-:W-:-:S02]  /*0dc0*/  LEA R41, R24, UR6, 0x1 ;  /* 0x0000000618297c11 */ /* 0x000fc4000f8e08ff */
[----:B------:R-:W-:Y:S01]  /*0dd0*/  ISETP.GE.AND P1, PT, R38, 0x4, PT ;  /* 0x000000042600780c */ /* 0x000fe20003f26270 */
[----:B------:R-:W-:-:S03]  /*0de0*/  USEL UR4, UR4, URZ, !UP0 ;  /* 0x0000003f04047287 */ /* 0x000fc6000c000000 */
[----:B------:R-:W-:Y:S01]  /*0df0*/  SEL R38, R38, RZ, !P1 ;  /* 0x000000ff26267207 */ /* 0x000fe20004800000 */
[----:B------:R-:W-:Y:S01]  /*0e00*/  ULEA UR6, UR4, UR5, 0xb ;  /* 0x0000000504067291 */ /* 0x000fe2000f8e583f */
[----:B------:R-:W-:Y:S01]  /*0e10*/  @!PT LDS RZ, [RZ] ;  /* 0x00000000fffff984 */ /* 0x000fe20000000800 */
[----:B------:R-:W-:Y:S01]  /*0e20*/  @!PT LDS RZ, [RZ] ;  /* 0x00000000fffff984 */ /* 0x000fe20000000800 */
[----:B------:R-:W-:Y:S01]  /*0e30*/  @!PT LDS RZ, [RZ] ;  /* 0x00000000fffff984 */ /* 0x000fe20000000800 */
[----:B------:R1:W-:Y:S04]  /*0e40*/  LDGSTS.E.64 [R43], desc[UR8][R34.64], !P0 ;  /* 0x00000000222b7fae */ /* 0x0003e8000c121a48 */
[----:B------:R-:W0:Y:S04]  /*0e50*/  LDGDEPBAR ;  /* 0x00000000000079af */ /* 0x000e280000000000 */
[----:B------:R-:W-:Y:S01]  /*0e60*/  LDGSTS.E.BYPASS.128 [R45+0x2000], desc[UR8][R36.64], !P0 ;  /* 0x02000000242d7fae */ /* 0x000fe2000c101c48 */
[----:B--2---:R-:W-:Y:S01]  /*0e70*/  HMMA.16816.F32.BF16 R8, R16, R20, R8 ;  /* 0x000000141008723c */ /* 0x004fe20000041808 */
[----:B------:R-:W-:Y:S01]  /*0e80*/  ISETP.GE.U32.AND P0, PT, R40, 0x2f80, PT ;  /* 0x00002f802800780c */ /* 0x000fe20003f06070 */
[----:B------:R-:W-:Y:S01]  /*0e90*/  VIADD R40, R6, 0x60 ;  /* 0x0000006006287836 */ /* 0x000fe20000000000 */
[----:B------:R-:W0:Y:S01]  /*0ea0*/  LDGDEPBAR ;  /* 0x00000000000079af */ /* 0x000e220000000000 */
[----:B-1----:R-:W-:-:S02]  /*0eb0*/  IMAD R43, R38, 0x1000, R5 ;  /* 0x00001000262b7824 */ /* 0x002fc400078e0205 */
[----:B------:R-:W-:Y:S01]  /*0ec0*/  HMMA.16816.F32.BF16 R12, R16, R22, R12 ;  /* 0x00000016100c723c */ /* 0x000fe2000004180c */
[----:B------:R-:W-:-:S04]  /*0ed0*/  DEPBAR.LE SB0, 0x6 ;  /* 0x000081800000791a */ /* 0x000fc80000000000 */
[----:B------:R-:W-:Y:S06]  /*0ee0*/  BAR.SYNC.DEFER_BLOCKING 0x0 ;  /* 0x0000000000007b1d */ /* 0x000fec0000010000 */
[----:B------:R1:W-:Y:S04]  /*0ef0*/  LDSM.16.M88.4 R16, [R39] ;  /* 0x000000002710783b */ /* 0x0003e80000000200 */
[----:B------:R-:W2:Y:S01]  /*0f00*/  LDSM.16.M88.4 R20, [R42+0x2000] ;  /* 0x002000002a14783b */ /* 0x000ea20000000200 */
[----:B-1----:R-:W-:-:S02]  /*0f10*/  IMAD R39, R38, 0x800, R31 ;  /* 0x0000080026277824 */ /* 0x002fc400078e021f */
[----:B------:R-:W-:-:S05]  /*0f20*/  VIADD R38, R38, 0x1 ;  /* 0x0000000126267836 */ /* 0x000fca0000000000 */
[----:B------:R-:W-:-:S04]  /*0f30*/  ISETP.GE.AND P1, PT, R38, 0x4, PT ;  /* 0x000000042600780c */ /* 0x000fc80003f26270 */
[----:B------:R-:W-:Y:S01]  /*0f40*/  SEL R38, R38, RZ, !P1 ;  /* 0x000000ff26267207 */ /* 0x000fe20004800000 */
[----:B--2---:R-:W-:Y:S06]  /*0f50*/  HMMA.16816.F32.BF16 R8, R16, R20, R8 ;  /* 0x000000141008723c */ /* 0x004fec0000041808 */
[----:B------:R-:W-:Y:S01]  /*0f60*/  HMMA.16816.F32.BF16 R12, R16, R22, R12 ;  /* 0x00000016100c723c */ /* 0x000fe2000004180c */
[----:B------:R-:W-:Y:S01]  /*0f70*/  LEA R20, R7, UR7, 0x1 ;  /* 0x0000000707147c11 */ /* 0x000fe2000f8e08ff */
[----:B------:R1:W-:Y:S01]  /*0f80*/  LDSM.16.M88.4 R16, [R41] ;  /* 0x000000002910783b */ /* 0x0003e20000000200 */
[----:B------:R-:W-:-:S02]  /*0f90*/  ULEA UR7, UR4, UR5, 0xc ;  /* 0x0000000504077291 */ /* 0x000fc4000f8e603f */
[----:B------:R-:W-:Y:S02]  /*0fa0*/  UIADD3 UR4, UR4, 0x1, URZ ;  /* 0x0000000104047890 */ /* 0x000fe4000fffe03f */
[----:B------:R-:W2:Y:S02]  /*0fb0*/  LDSM.16.M88.4 R20, [R20+0x2000] ;  /* 0x002000001414783b */ /* 0x000ea40000000200 */
[----:B------:R-:W-:Y:S01]  /*0fc0*/  LEA R42, R25, UR7, 0x1 ;  /* 0x00000007192a7c11 */ /* 0x000fe2000f8e08ff */
[----:B------:R-:W-:Y:S01]  /*0fd0*/  UISETP.GE.AND UP0, UPT, UR4, 0x4, UPT ;  /* 0x000000040400788c */ /* 0x000fe2000bf06270 */
[----:B------:R-:W-:Y:S01]  /*0fe0*/  BAR.SYNC.DEFER_BLOCKING 0x0 ;  /* 0x0000000000007b1d */ /* 0x000fe20000010000 */
[----:B-1----:R-:W-:Y:S02]  /*0ff0*/  LEA R41, R24, UR6, 0x1 ;  /* 0x0000000618297c11 */ /* 0x002fe4000f8e08ff */
[----:B------:R-:W-:-:S03]  /*1000*/  USEL UR4, UR4, URZ, !UP0 ;  /* 0x0000003f04047287 */ /* 0x000fc6000c000000 */
[----:B------:R-:W-:Y:S01]  /*1010*/  @!PT LDS RZ, [RZ] ;  /* 0x00000000fffff984 */ /* 0x000fe20000000800 */
[----:B------:R-:W-:Y:S01]  /*1020*/  @!PT LDS RZ, [RZ] ;  /* 0x00000000fffff984 */ /* 0x000fe20000000800 */
[----:B------:R-:W-:Y:S01]  /*1030*/  @!PT LDS RZ, [RZ] ;  /* 0x00000000fffff984 */ /* 0x000fe20000000800 */
[----:B------:R1:W-:Y:S04]  /*1040*/  LDGSTS.E.64 [R39], desc[UR8][R34.64+0x40], !P0 ;  /* 0x0000004022277fae */ /* 0x0003e8000c121a48 */
[----:B------:R-:W0:Y:S04]  /*1050*/  LDGDEPBAR ;  /* 0x00000000000079af */ /* 0x000e280000000000 */
[----:B------:R3:W-:Y:S01]  /*1060*/  LDGSTS.E.BYPASS.128 [R43+0x2000], desc[UR8][R36.64+0x40], !P0 ;  /* 0x02000040242b7fae */ /* 0x0007e2000c101c48 */
[----:B------:R-:W-:Y:S01]  /*1070*/  ISETP.GE.U32.AND P0, PT, R40, 0x2f80, PT ;  /* 0x00002f802800780c */ /* 0x000fe20003f06070 */
[----:B------:R-:W-:-:S02]  /*1080*/  VIADD R40, R6, 0x80 ;  /* 0x0000008006287836 */ /* 0x000fc40000000000 */
[----:B------:R-:W0:Y:S01]  /*1090*/  LDGDEPBAR ;  /* 0x00000000000079af */ /* 0x000e220000000000 */
[----:B-1----:R-:W-:Y:S01]  /*10a0*/  LEA R39, R27, UR6, 0x1 ;  /* 0x000000061b277c11 */ /* 0x002fe2000f8e08ff */
[----:B--2---:R-:W-:Y:S01]  /*10b0*/  HMMA.16816.F32.BF16 R8, R16, R20, R8 ;  /* 0x000000141008723c */ /* 0x004fe20000041808 */
[----:B------:R-:W-:-:S05]  /*10c0*/  ULEA UR6, UR4, UR5, 0xb ;  /* 0x0000000504067291 */ /* 0x000fca000f8e583f */
[----:B------:R-:W-:Y:S01]  /*10d0*/  HMMA.16816.F32.BF16 R12, R16, R22, R12 ;  /* 0x00000016100c723c */ /* 0x000fe2000004180c */
[----:B---3--:R-:W-:Y:S01]  /*10e0*/  IMAD R43, R38, 0x1000, R5 ;  /* 0x00001000262b7824 */ /* 0x008fe200078e0205 */
        /* <DEDUP_REMOVED lines=31> */
[----:B------:R-:W-:Y:S01]  /*12e0*/  ULEA UR6, UR4, UR5, 0xb ;  /* 0x0000000504067291 */ /* 0x000fe2000f8e583f */
[----:B------:R-:W-:-:S04]  /*12f0*/  VIADD R6, R6, 0xc0 ;  /* 0x000000c006067836 */ /* 0x000fc80000000000 */
        /* <DEDUP_REMOVED lines=28> */
[----:B------:R-:W-:-:S03]  /*14c0*/  ISETP.GE.U32.AND P0, PT, R40, 0x2f80, PT ;  /* 0x00002f802800780c */ /* 0x000fc60003f06070 */
[----:B------:R-:W0:Y:S01]  /*14d0*/  LDGDEPBAR ;  /* 0x00000000000079af */ /* 0x000e220000000000 */
[----:B-1----:R-:W-:Y:S01]  /*14e0*/  LEA R39, R27, UR6, 0x1 ;  /* 0x000000061b277c11 */ /* 0x002fe2000f8e08ff */
[----:B--2---:R-:W-:Y:S01]  /*14f0*/  HMMA.16816.F32.BF16 R8, R16, R20, R8 ;  /* 0x000000141008723c */ /* 0x004fe20000041808 */
[----:B------:R-:W-:-:S05]  /*1500*/  ULEA UR6, UR4, UR5, 0xb ;  /* 0x0000000504067291 */ /* 0x000fca000f8e583f */
[----:B------:R-:W-:Y:S01]  /*1510*/  HMMA.16816.F32.BF16 R12, R16, R22, R12 ;  /* 0x00000016100c723c */ /* 0x000fe2000004180c */
[----:B---3--:R-:W-:Y:S01]  /*1520*/  IMAD R43, R38, 0x1000, R5 ;  /* 0x00001000262b7824 */ /* 0x008fe200078e0205 */
[----:B------:R-:W-:Y:S01]  /*1530*/  LEA R40, R27, UR6, 0x1 ;  /* 0x000000061b287c11 */ /* 0x000fe2000f8e08ff */
        /* <DEDUP_REMOVED lines=15> */
[----:B------:R-:W-:Y:S01]  /*1630*/  UISETP.GE.AND UP0, UPT, UR4, 0x4, UPT ;  /* 0x000000040400788c */ /* 0x000fe2000bf06270 */
[----:B-1----:R-:W-:Y:S01]  /*1640*/  LEA R41, R25, UR7, 0x1 ;  /* 0x0000000719297c11 */ /* 0x002fe2000f8e08ff */
[----:B------:R-:W-:Y:S02]  /*1650*/  BAR.SYNC.DEFER_BLOCKING 0x0 ;  /* 0x0000000000007b1d */ /* 0x000fe40000010000 */
[----:B------:R-:W-:-:S04]  /*1660*/  USEL UR4, UR4, URZ, !UP0 ;  /* 0x0000003f04047287 */ /* 0x000fc8000c000000 */
        /* <DEDUP_REMOVED lines=8> */
[----:B--2---:R-:W-:Y:S01]  /*16f0*/  HMMA.16816.F32.BF16 R8, R16, R20, R8 ;  /* 0x000000141008723c */ /* 0x004fe20000041808 */
[----:B-1----:R-:W-:Y:S01]  /*1700*/  LEA R39, R7, UR7, 0x1 ;  /* 0x0000000707277c11 */ /* 0x002fe2000f8e08ff */
[----:B------:R-:W-:-:S04]  /*1710*/  ULEA UR7, UR4, UR5, 0xb ;  /* 0x0000000504077291 */ /* 0x000fc8000f8e583f */
[----:B------:R-:W-:Y:S01]  /*1720*/  HMMA.16816.F32.BF16 R12, R16, R22, R12 ;  /* 0x00000016100c723c */ /* 0x000fe2000004180c */
[----:B---3--:R-:W-:Y:S01]  /*1730*/  IMAD R43, R38, 0x1000, R5 ;  /* 0x00001000262b7824 */ /* 0x008fe200078e0205 */
[----:B------:R-:W-:-:S04]  /*1740*/  DEPBAR.LE SB0, 0x6 ;  /* 0x000081800000791a */ /* 0x000fc80000000000 */
[----:B------:R-:W-:Y:S06]  /*1750*/  BAR.SYNC.DEFER_BLOCKING 0x0 ;  /* 0x0000000000007b1d */ /* 0x000fec0000010000 */
[----:B------:R-:W-:Y:S04]  /*1760*/  LDSM.16.M88.4 R16, [R40] ;  /* 0x000000002810783b */ /* 0x000fe80000000200 */
[----:B------:R1:W2:Y:S02]  /*1770*/  LDSM.16.M88.4 R20, [R41+0x2000] ;  /* 0x002000002914783b */ /* 0x0002a40000000200 */
[----:B-1----:R-:W-:Y:S01]  /*1780*/  IMAD R41, R38, 0x800, R31 ;  /* 0x0000080026297824 */ /* 0x002fe200078e021f */
[----:B--2---:R-:W-:Y:S06]  /*1790*/  HMMA.16816.F32.BF16 R8, R16, R20, R8 ;  /* 0x000000141008723c */ /* 0x004fec0000041808 */
[----:B------:R-:W-:Y:S01]  /*17a0*/  HMMA.16816.F32.BF16 R12, R16, R22, R12 ;  /* 0x00000016100c723c */ /* 0x000fe2000004180c */
[----:B------:R-:W-:Y:S01]  /*17b0*/  LEA R20, R24, UR6, 0x1 ;  /* 0x0000000618147c11 */ /* 0x000fe2000f8e08ff */
[----:B------:R-:W-:Y:S01]  /*17c0*/  LDSM.16.M88.4 R16, [R39+0x2000] ;  /* 0x002000002710783b */ /* 0x000fe20000000200 */
[----:B------:R-:W-:-:S04]  /*17d0*/  ULEA UR6, UR4, UR5, 0xc ;  /* 0x0000000504067291 */ /* 0x000fc8000f8e603f */
[----:B------:R-:W1:Y:S01]  /*17e0*/  LDSM.16.M88.4 R20, [R20] ;  /* 0x000000001414783b */ /* 0x000e620000000200 */
[----:B------:R-:W-:Y:S06]  /*17f0*/  BAR.SYNC.DEFER_BLOCKING 0x0 ;  /* 0x0000000000007b1d */ /* 0x000fec0000010000 */
        /* <DEDUP_REMOVED lines=8> */
[----:B-1----:R-:W-:Y:S01]  /*1880*/  HMMA.16816.F32.BF16 R8, R20, R16, R8 ;  /* 0x000000101408723c */ /* 0x002fe20000041808 */
[----:B--2---:R-:W-:-:S05]  /*1890*/  IADD3 R34, P2, R34, 0x180, RZ ;  /* 0x0000018022227810 */ /* 0x004fca0007f5e0ff */
[----:B------:R-:W-:Y:S01]  /*18a0*/  HMMA.16816.F32.BF16 R20, R20, R18, R12 ;  /* 0x000000121414723c */ /* 0x000fe2000004180c */
[----:B------:R-:W-:Y:S01]  /*18b0*/  LEA R16, R27, UR7, 0x1 ;  /* 0x000000071b107c11 */ /* 0x000fe2000f8e08ff */
[----:B------:R-:W-:Y:S01]  /*18c0*/  IMAD.X R35, RZ, RZ, R35, P2 ;  /* 0x000000ffff237224 */ /* 0x000fe200010e0623 */
[----:B---3--:R-:W-:-:S04]  /*18d0*/  IADD3 R36, P1, R36, 0x180, RZ ;  /* 0x0000018024247810 */ /* 0x008fc80007f3e0ff */
[----:B------:R-:W-:Y:S01]  /*18e0*/  LEA R12, R25, UR6, 0x1 ;  /* 0x00000006190c7c11 */ /* 0x000fe2000f8e08ff */
[----:B------:R-:W-:Y:S01]  /*18f0*/  UIADD3 UR6, UR6, 0x2000, URZ ;  /* 0x0000200006067890 */ /* 0x000fe2000fffe03f */
[----:B------:R-:W-:Y:S01]  /*1900*/  IMAD.X R37, RZ, RZ, R37, P1 ;  /* 0x000000ffff257224 */ /* 0x000fe200008e0625 */
[----:B------:R-:W-:-:S04]  /*1910*/  DEPBAR.LE SB0, 0x6 ;  /* 0x000081800000791a */ /* 0x000fc80000000000 */
[----:B------:R-:W-:Y:S06]  /*1920*/  BAR.SYNC.DEFER_BLOCKING 0x0 ;  /* 0x0000000000007b1d */ /* 0x000fec0000010000 */
[----:B------:R-:W1:Y:S04]  /*1930*/  LDSM.16.M88.4 R16, [R16] ;  /* 0x000000001010783b */ /* 0x000e680000000200 */
[----:B------:R-:W2:Y:S01]  /*1940*/  LDSM.16.M88.4 R12, [R12+0x2000] ;  /* 0x002000000c0c783b */ /* 0x000ea20000000200 */
[----:B------:R-:W-:Y:S05]  /*1950*/  @!P0 BRA `(.L_x_0) ;  /* 0xfffffff000b48947 */ /* 0x000fea000383ffff */
[----:B------:R-:W-:-:S04]  /*1960*/  DEPBAR.LE SB0, 0x0 ;  /* 0x000080000000791a */ /* 0x000fc80000000000 */
[C---:B------:R-:W-:Y:S01]  /*1970*/  IMAD.SHL.U32 R5, R2.reuse, 0x2, RZ ;  /* 0x0000000202057824 */ /* 0x040fe200078e00ff */
[----:B------:R-:W-:Y:S01]  /*1980*/  LEA.HI R28, R33, R28, RZ, 0x1e ;  /* 0x0000001c211c7211 */ /* 0x000fe200078ff0ff */
[----:B------:R-:W-:Y:S01]  /*1990*/  IMAD.SHL.U32 R7, R2, 0x8, RZ ;  /* 0x0000000802077824 */ /* 0x000fe200078e00ff */
[----:B------:R-:W-:Y:S01]  /*19a0*/  F2FP.BF16.F32.PACK_AB R8, R9, R8 ;  /* 0x000000080908723e */ /* 0x000fe200000010ff */
[----:B------:R-:W-:Y:S01]  /*19b0*/  IMAD.SHL.U32 R32, R32, 0x4, RZ ;  /* 0x0000000420207824 */ /* 0x000fe200078e00ff */
[----:B------:R-:W-:Y:S02]  /*19c0*/  LOP3.LUT R5, R26, 0x6, R5, 0xf8, !PT ;  /* 0x000000061a057812 */ /* 0x000fe400078ef805 */
[----:B------:R-:W-:Y:S02]  /*19d0*/  F2FP.BF16.F32.PACK_AB R10, R11, R10 ;  /* 0x0000000a0b0a723e */ /* 0x000fe400000010ff */
[----:B------:R-:W-:Y:S01]  /*19e0*/  F2FP.BF16.F32.PACK_AB R20, R21, R20 ;  /* 0x000000141514723e */ /* 0x000fe200000010ff */
[----:B------:R-:W-:Y:S01]  /*19f0*/  IMAD R5, R28, 0x48, R5 ;  /* 0x000000481c057824 */ /* 0x000fe200078e0205 */
[----:B------:R-:W-:Y:S01]  /*1a00*/  F2FP.BF16.F32.PACK_AB R22, R23, R22 ;  /* 0x000000161716723e */ /* 0x000fe200000010ff */
[----:B------:R-:W-:Y:S01]  /*1a10*/  BAR.SYNC.DEFER_BLOCKING 0x0 ;  /* 0x0000000000007b1d */ /* 0x000fe20000010000 */
[----:B------:R-:W-:-:S02]  /*1a20*/  ISETP.GE.AND P0, PT, R3, R0, PT ;  /* 0x000000000300720c */ /* 0x000fc40003f06270 */
[----:B------:R-:W-:Y:S02]  /*1a30*/  LEA R5, R5, UR5, 0x1 ;  /* 0x0000000505057c11 */ /* 0x000fe4000f8e08ff */
[----:B------:R-:W-:Y:S02]  /*1a40*/  LOP3.LUT R0, R4, 0x38, R7, 0xf8, !PT ;  /* 0x0000003804007812 */ /* 0x000fe400078ef807 */
[----:B------:R-:W-:Y:S02]  /*1a50*/  LOP3.LUT R29, R29, 0x1c, R32, 0xf8, !PT ;  /* 0x0000001c1d1d7812 */ /* 0x000fe400078ef820 */
[----:B------:R-:W-:-:S03]  /*1a60*/  ISETP.LT.AND P0, PT, R0, 0xc00, !P0 ;  /* 0x00000c000000780c */ /* 0x000fc60004701270 */
[----:B------:R-:W-:-:S04]  /*1a70*/  IMAD R2, R29, 0x9, R30 ;  /* 0x000000091d027824 */ /* 0x000fc800078e021e */
[----:B------:R-:W-:-:S05]  /*1a80*/  IMAD.SHL.U32 R2, R2, 0x8, RZ ;  /* 0x0000000802027824 */ /* 0x000fca00078e00ff */
[----:B------:R-:W-:Y:S01]  /*1a90*/  LEA R2, R2, UR5, 0x1 ;  /* 0x0000000502027c11 */ /* 0x000fe2000f8e08ff */
[----:B------:R3:W-:Y:S04]  /*1aa0*/  STS [R5], R8 ;  /* 0x0000000805007388 */ /* 0x0007e80000000800 */
[----:B------:R3:W-:Y:S04]  /*1ab0*/  STS [R5+0x480], R10 ;  /* 0x0004800a05007388 */ /* 0x0007e80000000800 */
[----:B------:R3:W-:Y:S04]  /*1ac0*/  STS [R5+0x40], R20 ;  /* 0x0000401405007388 */ /* 0x0007e80000000800 */
[----:B------:R3:W-:Y:S01]  /*1ad0*/  STS [R5+0x4c0], R22 ;  /* 0x0004c01605007388 */ /* 0x0007e20000000800 */
[----:B------:R-:W-:Y:S06]  /*1ae0*/  BAR.SYNC.DEFER_BLOCKING 0x0 ;  /* 0x0000000000007b1d */ /* 0x000fec0000010000 */
[----:B---3--:R-:W-:Y:S05]  /*1af0*/  @!P0 EXIT ;  /* 0x000000000000894d */ /* 0x008fea0003800000 */
[----:B------:R-:W1:Y:S01]  /*1b00*/  LDS.128 R8, [R2] ;  /* 0x0000000002087984 */ /* 0x000e620000000c00 */
[----:B------:R-:W2:Y:S01]  /*1b10*/  LDC.64 R4, c[0x0][0x220] ;  /* 0x00008800ff047b82 */ /* 0x000ea20000000a00 */
[----:B------:R-:W-:-:S04]  /*1b20*/  IMAD R3, R3, 0xc00, R0 ;  /* 0x00000c0003037824 */ /* 0x000fc800078e0200 */
[----:B--2---:R-:W-:-:S05]  /*1b30*/  IMAD.WIDE R4, R3, 0x2, R4 ;  /* 0x0000000203047825 */ /* 0x004fca00078e0204 */
[----:B-1----:R-:W-:Y:S01]  /*1b40*/  STG.E.128 desc[UR8][R4.64], R8 ;  /* 0x0000000804007986 */ /* 0x002fe2000c101d08 */
[----:B------:R-:W-:Y:S05]  /*1b50*/  EXIT ;  /* 0x000000000000794d */ /* 0x000fea0003800000 */
.L_x_1:
[----:B------:R-:W-:-:S00]  /*1b60*/  BRA `(.L_x_1) ;  /* 0xfffffffc00fc7947 */ /* 0x000fc0000383ffff */
[----:B------:R-:W-:-:S00]  /*1b70*/  NOP ;  /* 0x0000000000007918 */ /* 0x000fc00000000000 */
        /* <DEDUP_REMOVED lines=8> */
.L_x_2:


//--------------------- .nv.shared.triton_mm      --------------------------
	.section	.nv.shared.triton_mm,"aw",@nobits
	.sectionflags	@""
	.align	16
	.zero		1024


//--------------------- .nv.constant0.triton_mm   --------------------------
	.section	.nv.constant0.triton_mm,"a",@progbits
	.sectionflags	@""
	.align	4
.nv.constant0.triton_mm:
	.zero		556
